//
// Generated by NVIDIA NVVM Compiler
//
// Compiler Build ID: CL-36424714
// Cuda compilation tools, release 13.0, V13.0.88
// Based on NVVM 20.0.0
//

.version 9.0
.target sm_100
.address_size 64

	// .globl	_Z17reduction_kernel2ILj512EEvPKfPfm
// _ZZ17reduction_kernel2ILj512EEvPKfPfmE4smem has been demoted

.visible .entry _Z17reduction_kernel2ILj512EEvPKfPfm(
	.param .u64 .ptr .align 1 _Z17reduction_kernel2ILj512EEvPKfPfm_param_0,
	.param .u64 .ptr .align 1 _Z17reduction_kernel2ILj512EEvPKfPfm_param_1,
	.param .u64 _Z17reduction_kernel2ILj512EEvPKfPfm_param_2
)
{
	.reg .pred 	%p<8>;
	.reg .b32 	%r<10>;
	.reg .b32 	%f<37>;
	.reg .b64 	%rd<15>;
	// demoted variable
	.shared .align 4 .b8 _ZZ17reduction_kernel2ILj512EEvPKfPfmE4smem[2048];
	ld.param.u64 	%rd6, [_Z17reduction_kernel2ILj512EEvPKfPfm_param_0];
	ld.param.u64 	%rd7, [_Z17reduction_kernel2ILj512EEvPKfPfm_param_1];
	ld.param.u64 	%rd8, [_Z17reduction_kernel2ILj512EEvPKfPfm_param_2];
	mov.u32 	%r1, %ntid.x;
	mov.u32 	%r2, %ctaid.x;
	mov.u32 	%r3, %tid.x;
	mad.lo.s32 	%r5, %r1, %r2, %r3;
	cvt.s64.s32 	%rd14, %r5;
	setp.le.u64 	%p1, %rd8, %rd14;
	mov.f32 	%f36, 0f00000000;
	@%p1 bra 	$L__BB0_3;
	mov.u32 	%r6, %nctaid.x;
	mul.lo.s32 	%r7, %r1, %r6;
	cvt.s64.s32 	%rd2, %r7;
	cvta.to.global.u64 	%rd3, %rd6;
	mov.f32 	%f36, 0f00000000;
$L__BB0_2:
	shl.b64 	%rd9, %rd14, 2;
	add.s64 	%rd10, %rd3, %rd9;
	ld.global.f32 	%f6, [%rd10];
	add.f32 	%f36, %f36, %f6;
	add.s64 	%rd14, %rd14, %rd2;
	setp.lt.u64 	%p2, %rd14, %rd8;
	@%p2 bra 	$L__BB0_2;
$L__BB0_3:
	shl.b32 	%r8, %r3, 2;
	mov.u32 	%r9, _ZZ17reduction_kernel2ILj512EEvPKfPfmE4smem;
	add.s32 	%r4, %r9, %r8;
	st.shared.f32 	[%r4], %f36;
	bar.sync 	0;
	setp.gt.u32 	%p3, %r3, 255;
	@%p3 bra 	$L__BB0_5;
	ld.shared.f32 	%f7, [%r4+1024];
	ld.shared.f32 	%f8, [%r4];
	add.f32 	%f9, %f7, %f8;
	st.shared.f32 	[%r4], %f9;
$L__BB0_5:
	bar.sync 	0;
	setp.gt.u32 	%p4, %r3, 127;
	@%p4 bra 	$L__BB0_7;
	ld.shared.f32 	%f10, [%r4+512];
	ld.shared.f32 	%f11, [%r4];
	add.f32 	%f12, %f10, %f11;
	st.shared.f32 	[%r4], %f12;
$L__BB0_7:
	bar.sync 	0;
	setp.gt.u32 	%p5, %r3, 63;
	@%p5 bra 	$L__BB0_9;
	ld.shared.f32 	%f13, [%r4+256];
	ld.shared.f32 	%f14, [%r4];
	add.f32 	%f15, %f13, %f14;
	st.shared.f32 	[%r4], %f15;
$L__BB0_9:
	bar.sync 	0;
	setp.gt.u32 	%p6, %r3, 31;
	@%p6 bra 	$L__BB0_12;
	ld.volatile.shared.f32 	%f16, [%r4+128];
	ld.volatile.shared.f32 	%f17, [%r4];
	add.f32 	%f18, %f16, %f17;
	st.volatile.shared.f32 	[%r4], %f18;
	ld.volatile.shared.f32 	%f19, [%r4+64];
	ld.volatile.shared.f32 	%f20, [%r4];
	add.f32 	%f21, %f19, %f20;
	st.volatile.shared.f32 	[%r4], %f21;
	ld.volatile.shared.f32 	%f22, [%r4+32];
	ld.volatile.shared.f32 	%f23, [%r4];
	add.f32 	%f24, %f22, %f23;
	st.volatile.shared.f32 	[%r4], %f24;
	ld.volatile.shared.f32 	%f25, [%r4+16];
	ld.volatile.shared.f32 	%f26, [%r4];
	add.f32 	%f27, %f25, %f26;
	st.volatile.shared.f32 	[%r4], %f27;
	ld.volatile.shared.f32 	%f28, [%r4+8];
	ld.volatile.shared.f32 	%f29, [%r4];
	add.f32 	%f30, %f28, %f29;
	st.volatile.shared.f32 	[%r4], %f30;
	ld.volatile.shared.f32 	%f31, [%r4+4];
	ld.volatile.shared.f32 	%f32, [%r4];
	add.f32 	%f33, %f31, %f32;
	st.volatile.shared.f32 	[%r4], %f33;
	setp.ne.s32 	%p7, %r3, 0;
	@%p7 bra 	$L__BB0_12;
	ld.shared.f32 	%f34, [_ZZ17reduction_kernel2ILj512EEvPKfPfmE4smem];
	cvta.to.global.u64 	%rd11, %rd7;
	mul.wide.u32 	%rd12, %r2, 4;
	add.s64 	%rd13, %rd11, %rd12;
	st.global.f32 	[%rd13], %f34;
$L__BB0_12:
	ret;

}


// ===== COMPILED SASS (sm_100) =====

	.target	sm_100

	.elftype	@"ET_EXEC"


//--------------------- .note.nv.tkinfo           --------------------------
	.section	.note.nv.tkinfo,"",@"SHT_NOTE"
	.sectionflags	@"SHF_NOTE_NV_TKINFO"
	.tkinfo
        /*0018*/ 	.word	0x00000002
        /*0030*/ 	.string	""
        /*0030*/ 	.string	"ptxas"
        /*0030*/ 	.string	"Cuda compilation tools, release 13.0, V13.0.88"
        /*0030*/ 	.string	"Build cuda_13.0.r13.0/compiler.36424714_0"
        /*0030*/ 	.string	"-arch sm_100 -m 64 "



//--------------------- .note.nv.cuinfo           --------------------------
	.section	.note.nv.cuinfo,"",@"SHT_NOTE"
	.sectionflags	@"SHF_NOTE_NV_CUINFO"
        /*0018*/ 	.short	0x0002
        /*001a*/ 	.short	0x0064
        /*001c*/ 	.short	0x0082
	.zero		2


//--------------------- .nv.info                  --------------------------
	.section	.nv.info,"",@"SHT_CUDA_INFO"
	.align	4


	//----- nvinfo : EIATTR_REGCOUNT
	.align		4
        /*0000*/ 	.byte	0x04, 0x2f
        /*0002*/ 	.short	(.L_1 - .L_0)
	.align		4
.L_0:
        /*0004*/ 	.word	index@(_Z17reduction_kernel2ILj512EEvPKfPfm)
        /*0008*/ 	.word	0x0000000e


	//----- nvinfo : EIATTR_FRAME_SIZE
	.align		4
.L_1:
        /*000c*/ 	.byte	0x04, 0x11
        /*000e*/ 	.short	(.L_3 - .L_2)
	.align		4
.L_2:
        /*0010*/ 	.word	index@(_Z17reduction_kernel2ILj512EEvPKfPfm)
        /*0014*/ 	.word	0x00000000


	//----- nvinfo : EIATTR_MIN_STACK_SIZE
	.align		4
.L_3:
        /*0018*/ 	.byte	0x04, 0x12
        /*001a*/ 	.short	(.L_5 - .L_4)
	.align		4
.L_4:
        /*001c*/ 	.word	index@(_Z17reduction_kernel2ILj512EEvPKfPfm)
        /*0020*/ 	.word	0x00000000
.L_5:


//--------------------- .nv.compat                --------------------------
	.section	.nv.compat,"",@"SHT_CUDA_COMPAT_INFO"
	.align	4
        /*0000*/ 	.byte	0x02, 0x09, 0x00, 0x00, 0x02, 0x02, 0x01, 0x00, 0x02, 0x05, 0x05, 0x00, 0x03, 0x07, 0x01, 0x01
        /*0010*/ 	.byte	0x02, 0x03, 0x00, 0x00, 0x02, 0x06, 0x01, 0x00, 0x04, 0x0b, 0x08, 0x00, 0x09, 0x00, 0x00, 0x00
        /*0020*/ 	.byte	0x00, 0x00, 0x00, 0x00


//--------------------- .nv.info._Z17reduction_kernel2ILj512EEvPKfPfm --------------------------
	.section	.nv.info._Z17reduction_kernel2ILj512EEvPKfPfm,"",@"SHT_CUDA_INFO"
	.sectionflags	@""
	.align	4


	//----- nvinfo : EIATTR_CUDA_API_VERSION
	.align		4
        /*0000*/ 	.byte	0x04, 0x37
        /*0002*/ 	.short	(.L_7 - .L_6)
.L_6:
        /*0004*/ 	.word	0x00000082


	//----- nvinfo : EIATTR_KPARAM_INFO
	.align		4
.L_7:
        /*0008*/ 	.byte	0x04, 0x17
        /*000a*/ 	.short	(.L_9 - .L_8)
.L_8:
        /*000c*/ 	.word	0x00000000
        /*0010*/ 	.short	0x0002
        /*0012*/ 	.short	0x0010
        /*0014*/ 	.byte	0x00, 0xf0, 0x21, 0x00


	//----- nvinfo : EIATTR_KPARAM_INFO
	.align		4
.L_9:
        /*0018*/ 	.byte	0x04, 0x17
        /*001a*/ 	.short	(.L_11 - .L_10)
.L_10:
        /*001c*/ 	.word	0x00000000
        /*0020*/ 	.short	0x0001
        /*0022*/ 	.short	0x0008
        /*0024*/ 	.byte	0x00, 0xf5, 0x21, 0x00


	//----- nvinfo : EIATTR_KPARAM_INFO
	.align		4
.L_11:
        /*0028*/ 	.byte	0x04, 0x17
        /*002a*/ 	.short	(.L_13 - .L_12)
.L_12:
        /*002c*/ 	.word	0x00000000
        /*0030*/ 	.short	0x0000
        /*0032*/ 	.short	0x0000
        /*0034*/ 	.byte	0x00, 0xf5, 0x21, 0x00


	//----- nvinfo : EIATTR_SPARSE_MMA_MASK
	.align		4
.L_13:
        /*0038*/ 	.byte	0x03, 0x50
        /*003a*/ 	.short	0x0000


	//----- nvinfo : EIATTR_MAXREG_COUNT
	.align		4
        /*003c*/ 	.byte	0x03, 0x1b
        /*003e*/ 	.short	0x00ff


	//----- nvinfo : EIATTR_NUM_BARRIERS
	.align		4
        /*0040*/ 	.byte	0x02, 0x4c
        /*0042*/ 	.byte	0x01
	.zero		1


	//----- nvinfo : EIATTR_MERCURY_ISA_VERSION
	.align		4
        /*0044*/ 	.byte	0x03, 0x5f
        /*0046*/ 	.short	0x0101


	//----- nvinfo : EIATTR_VRC_CTA_INIT_COUNT
	.align		4
        /*0048*/ 	.byte	0x02, 0x4a
	.zero		1
	.zero		1


	//----- nvinfo : EIATTR_EXIT_INSTR_OFFSETS
	.align		4
        /*004c*/ 	.byte	0x04, 0x1c
        /*004e*/ 	.short	(.L_15 - .L_14)


	//   ....[0]....
.L_14:
        /*0050*/ 	.word	0x00000360


	//   ....[1]....
        /*0054*/ 	.word	0x00000500


	//   ....[2]....
        /*0058*/ 	.word	0x00000550


	//----- nvinfo : EIATTR_CRS_STACK_SIZE
	.align		4
.L_15:
        /*005c*/ 	.byte	0x04, 0x1e
        /*005e*/ 	.short	(.L_17 - .L_16)
.L_16:
        /*0060*/ 	.word	0x00000000


	//----- nvinfo : EIATTR_CBANK_PARAM_SIZE
	.align		4
.L_17:
        /*0064*/ 	.byte	0x03, 0x19
        /*0066*/ 	.short	0x0018


	//----- nvinfo : EIATTR_PARAM_CBANK
	.align		4
        /*0068*/ 	.byte	0x04, 0x0a
        /*006a*/ 	.short	(.L_19 - .L_18)
	.align		4
.L_18:
        /*006c*/ 	.word	index@(.nv.constant0._Z17reduction_kernel2ILj512EEvPKfPfm)
        /*0070*/ 	.short	0x0380
        /*0072*/ 	.short	0x0018


	//----- nvinfo : EIATTR_SW_WAR
	.align		4
.L_19:
        /*0074*/ 	.byte	0x04, 0x36
        /*0076*/ 	.short	(.L_21 - .L_20)
.L_20:
        /*0078*/ 	.word	0x00000008
.L_21:


//--------------------- .nv.callgraph             --------------------------
	.section	.nv.callgraph,"",@"SHT_CUDA_CALLGRAPH"
	.align	4
	.sectionentsize	8
	.align		4
        /*0000*/ 	.word	0x00000000
	.align		4
        /*0004*/ 	.word	0xffffffff
	.align		4
        /*0008*/ 	.word	0x00000000
	.align		4
        /*000c*/ 	.word	0xfffffffe
	.align		4
        /*0010*/ 	.word	0x00000000
	.align		4
        /*0014*/ 	.word	0xfffffffd
	.align		4
        /*0018*/ 	.word	0x00000000
	.align		4
        /*001c*/ 	.word	0xfffffffc


//--------------------- .text._Z17reduction_kernel2ILj512EEvPKfPfm --------------------------
	.section	.text._Z17reduction_kernel2ILj512EEvPKfPfm,"ax",@progbits
	.align	128
        .global         _Z17reduction_kernel2ILj512EEvPKfPfm
        .type           _Z17reduction_kernel2ILj512EEvPKfPfm,@function
        .size           _Z17reduction_kernel2ILj512EEvPKfPfm,(.L_x_4 - _Z17reduction_kernel2ILj512EEvPKfPfm)
        .other          _Z17reduction_kernel2ILj512EEvPKfPfm,@"STO_CUDA_ENTRY STV_DEFAULT"
_Z17reduction_kernel2ILj512EEvPKfPfm:
.text._Z17reduction_kernel2ILj512EEvPKfPfm:
[----:B------:R-:W-:Y:S01]  /*0000*/  LDC R1, c[0x0][0x37c] ;  /* 0x0000df00ff017b82 */ /* 0x000fe20000000800 */
[----:B------:R-:W0:Y:S01]  /*0010*/  S2R R0, SR_CTAID.X ;  /* 0x0000000000007919 */ /* 0x000e220000002500 */
[----:B------:R-:W0:Y:S01]  /*0020*/  LDCU UR8, c[0x0][0x360] ;  /* 0x00006c00ff0877ac */ /* 0x000e220008000800 */
[----:B------:R-:W-:Y:S01]  /*0030*/  BSSY.RECONVERGENT B0, `(.L_x_0) ;  /* 0x0000019000007945 */ /* 0x000fe20003800200 */
[----:B------:R-:W-:Y:S01]  /*0040*/  IMAD.MOV.U32 R7, RZ, RZ, RZ ;  /* 0x000000ffff077224 */ /* 0x000fe200078e00ff */
[----:B------:R-:W0:Y:S01]  /*0050*/  S2R R3, SR_TID.X ;  /* 0x0000000000037919 */ /* 0x000e220000002100 */
[----:B------:R-:W1:Y:S01]  /*0060*/  LDCU.64 UR10, c[0x0][0x390] ;  /* 0x00007200ff0a77ac */ /* 0x000e620008000a00 */
[----:B------:R-:W2:Y:S01]  /*0070*/  LDCU.64 UR6, c[0x0][0x358] ;  /* 0x00006b00ff0677ac */ /* 0x000ea20008000a00 */
[----:B------:R-:W3:Y:S01]  /*0080*/  LDCU.64 UR12, c[0x0][0x380] ;  /* 0x00007000ff0c77ac */ /* 0x000ee20008000a00 */
[----:B0-----:R-:W-:-:S05]  /*0090*/  IMAD R2, R0, UR8, R3 ;  /* 0x0000000800027c24 */ /* 0x001fca000f8e0203 */
[----:B-1----:R-:W-:Y:S02]  /*00a0*/  ISETP.GE.U32.AND P0, PT, R2, UR10, PT ;  /* 0x0000000a02007c0c */ /* 0x002fe4000bf06070 */
[----:B------:R-:W-:-:S04]  /*00b0*/  SHF.R.S32.HI R5, RZ, 0x1f, R2 ;  /* 0x0000001fff057819 */ /* 0x000fc80000011402 */
[----:B------:R-:W-:-:S13]  /*00c0*/  ISETP.GE.U32.AND.EX P0, PT, R5, UR11, PT, P0 ;  /* 0x0000000b05007c0c */ /* 0x000fda000bf06100 */
[----:B--23--:R-:W-:Y:S05]  /*00d0*/  @P0 BRA `(.L_x_1) ;  /* 0x0000000000380947 */ /* 0x00cfea0003800000 */
[----:B------:R-:W0:Y:S01]  /*00e0*/  LDC R4, c[0x0][0x370] ;  /* 0x0000dc00ff047b82 */ /* 0x000e220000000800 */
[----:B------:R-:W-:Y:S01]  /*00f0*/  IMAD.MOV.U32 R9, RZ, RZ, R2 ;  /* 0x000000ffff097224 */ /* 0x000fe200078e0002 */
[----:B------:R-:W-:Y:S01]  /*0100*/  MOV R6, R5 ;  /* 0x0000000500067202 */ /* 0x000fe20000000f00 */
[----:B------:R-:W-:Y:S02]  /*0110*/  IMAD.MOV.U32 R7, RZ, RZ, RZ ;  /* 0x000000ffff077224 */ /* 0x000fe400078e00ff */
[----:B0-----:R-:W-:-:S07]  /*0120*/  IMAD R2, R4, UR8, RZ ;  /* 0x0000000804027c24 */ /* 0x001fce000f8e02ff */
.L_x_2:
[----:B------:R-:W-:-:S04]  /*0130*/  LEA R4, P0, R9, UR12, 0x2 ;  /* 0x0000000c09047c11 */ /* 0x000fc8000f8010ff */
[----:B------:R-:W-:-:S05]  /*0140*/  LEA.HI.X R5, R9, UR13, R6, 0x2, P0 ;  /* 0x0000000d09057c11 */ /* 0x000fca00080f1406 */
[----:B------:R-:W2:Y:S01]  /*0150*/  LDG.E R4, desc[UR6][R4.64] ;  /* 0x0000000604047981 */ /* 0x000ea2000c1e1900 */
[----:B------:R-:W-:-:S04]  /*0160*/  IADD3 R9, P0, PT, R2, R9, RZ ;  /* 0x0000000902097210 */ /* 0x000fc80007f1e0ff */
[----:B------:R-:W-:Y:S02]  /*0170*/  LEA.HI.X.SX32 R6, R2, R6, 0x1, P0 ;  /* 0x0000000602067211 */ /* 0x000fe400000f0eff */
[----:B------:R-:W-:-:S04]  /*0180*/  ISETP.GE.U32.AND P0, PT, R9, UR10, PT ;  /* 0x0000000a09007c0c */ /* 0x000fc8000bf06070 */
[----:B------:R-:W-:Y:S01]  /*0190*/  ISETP.GE.U32.AND.EX P0, PT, R6, UR11, PT, P0 ;  /* 0x0000000b06007c0c */ /* 0x000fe2000bf06100 */
[----:B--2---:R-:W-:-:S12]  /*01a0*/  FADD R7, R4, R7 ;  /* 0x0000000704077221 */ /* 0x004fd80000000000 */
[----:B------:R-:W-:Y:S05]  /*01b0*/  @!P0 BRA `(.L_x_2) ;  /* 0xfffffffc00dc8947 */ /* 0x000fea000383ffff */
.L_x_1:
[----:B------:R-:W-:Y:S05]  /*01c0*/  BSYNC.RECONVERGENT B0 ;  /* 0x0000000000007941 */ /* 0x000fea0003800200 */
.L_x_0:
[----:B------:R-:W0:Y:S01]  /*01d0*/  S2UR UR5, SR_CgaCtaId ;  /* 0x00000000000579c3 */ /* 0x000e220000008800 */
[----:B------:R-:W-:Y:S01]  /*01e0*/  UMOV UR4, 0x400 ;  /* 0x0000040000047882 */ /* 0x000fe20000000000 */
[C---:B------:R-:W-:Y:S02]  /*01f0*/  ISETP.GT.U32.AND P1, PT, R3.reuse, 0xff, PT ;  /* 0x000000ff0300780c */ /* 0x040fe40003f24070 */
[----:B------:R-:W-:Y:S01]  /*0200*/  ISETP.GT.U32.AND P0, PT, R3, 0x7f, PT ;  /* 0x0000007f0300780c */ /* 0x000fe20003f04070 */
[----:B0-----:R-:W-:-:S06]  /*0210*/  ULEA UR4, UR5, UR4, 0x18 ;  /* 0x0000000405047291 */ /* 0x001fcc000f8ec0ff */
[----:B------:R-:W-:-:S05]  /*0220*/  LEA R2, R3, UR4, 0x2 ;  /* 0x0000000403027c11 */ /* 0x000fca000f8e10ff */
[----:B------:R-:W-:Y:S01]  /*0230*/  STS [R2], R7 ;  /* 0x0000000702007388 */ /* 0x000fe20000000800 */
[----:B------:R-:W-:Y:S06]  /*0240*/  BAR.SYNC.DEFER_BLOCKING 0x0 ;  /* 0x0000000000007b1d */ /* 0x000fec0000010000 */
[----:B------:R-:W-:Y:S04]  /*0250*/  @!P1 LDS R4, [R2+0x400] ;  /* 0x0004000002049984 */ /* 0x000fe80000000800 */
[----:B------:R-:W0:Y:S02]  /*0260*/  @!P1 LDS R5, [R2] ;  /* 0x0000000002059984 */ /* 0x000e240000000800 */
[----:B0-----:R-:W-:-:S05]  /*0270*/  @!P1 FADD R5, R4, R5 ;  /* 0x0000000504059221 */ /* 0x001fca0000000000 */
[----:B------:R-:W-:Y:S01]  /*0280*/  @!P1 STS [R2], R5 ;  /* 0x0000000502009388 */ /* 0x000fe20000000800 */
[----:B------:R-:W-:Y:S01]  /*0290*/  BAR.SYNC.DEFER_BLOCKING 0x0 ;  /* 0x0000000000007b1d */ /* 0x000fe20000010000 */
[----:B------:R-:W-:-:S05]  /*02a0*/  ISETP.GT.U32.AND P1, PT, R3, 0x3f, PT ;  /* 0x0000003f0300780c */ /* 0x000fca0003f24070 */
        /* <DEDUP_REMOVED lines=9> */
[----:B------:R0:W-:Y:S01]  /*0340*/  @!P1 STS [R2], R7 ;  /* 0x0000000702009388 */ /* 0x0001e20000000800 */
[----:B------:R-:W-:Y:S06]  /*0350*/  BAR.SYNC.DEFER_BLOCKING 0x0 ;  /* 0x0000000000007b1d */ /* 0x000fec0000010000 */
[----:B------:R-:W-:Y:S05]  /*0360*/  @P0 EXIT ;  /* 0x000000000000094d */ /* 0x000fea0003800000 */
[----:B------:R-:W-:Y:S01]  /*0370*/  LDS R4, [R2+0x80] ;  /* 0x0000800002047984 */ /* 0x000fe20000000800 */
[----:B------:R-:W-:-:S03]  /*0380*/  ISETP.NE.AND P0, PT, R3, RZ, PT ;  /* 0x000000ff0300720c */ /* 0x000fc60003f05270 */
[----:B------:R-:W1:Y:S02]  /*0390*/  LDS R5, [R2] ;  /* 0x0000000002057984 */ /* 0x000e640000000800 */
[----:B-1----:R-:W-:-:S05]  /*03a0*/  FADD R5, R4, R5 ;  /* 0x0000000504057221 */ /* 0x002fca0000000000 */
[----:B------:R-:W-:Y:S04]  /*03b0*/  STS [R2], R5 ;  /* 0x0000000502007388 */ /* 0x000fe80000000800 */
[----:B------:R-:W-:Y:S04]  /*03c0*/  LDS R4, [R2+0x40] ;  /* 0x0000400002047984 */ /* 0x000fe80000000800 */
[----:B0-----:R-:W0:Y:S02]  /*03d0*/  LDS R7, [R2] ;  /* 0x0000000002077984 */ /* 0x001e240000000800 */
[----:B0-----:R-:W-:-:S05]  /*03e0*/  FADD R7, R4, R7 ;  /* 0x0000000704077221 */ /* 0x001fca0000000000 */
[----:B------:R-:W-:Y:S04]  /*03f0*/  STS [R2], R7 ;  /* 0x0000000702007388 */ /* 0x000fe80000000800 */
[----:B------:R-:W-:Y:S04]  /*0400*/  LDS R4, [R2+0x20] ;  /* 0x0000200002047984 */ /* 0x000fe80000000800 */
[----:B------:R-:W0:Y:S02]  /*0410*/  LDS R9, [R2] ;  /* 0x0000000002097984 */ /* 0x000e240000000800 */
        /* <DEDUP_REMOVED lines=13> */
[----:B------:R0:W-:Y:S01]  /*04f0*/  STS [R2], R7 ;  /* 0x0000000702007388 */ /* 0x0001e20000000800 */
[----:B------:R-:W-:Y:S05]  /*0500*/  @P0 EXIT ;  /* 0x000000000000094d */ /* 0x000fea0003800000 */
[----:B------:R-:W1:Y:S01]  /*0510*/  LDS R5, [UR4] ;  /* 0x00000004ff057984 */ /* 0x000e620008000800 */
[----:B0-----:R-:W0:Y:S02]  /*0520*/  LDC.64 R2, c[0x0][0x388] ;  /* 0x0000e200ff027b82 */ /* 0x001e240000000a00 */
[----:B0-----:R-:W-:-:S05]  /*0530*/  IMAD.WIDE.U32 R2, R0, 0x4, R2 ;  /* 0x0000000400027825 */ /* 0x001fca00078e0002 */
[----:B-1----:R-:W-:Y:S01]  /*0540*/  STG.E desc[UR6][R2.64], R5 ;  /* 0x0000000502007986 */ /* 0x002fe2000c101906 */
[----:B------:R-:W-:Y:S05]  /*0550*/  EXIT ;  /* 0x000000000000794d */ /* 0x000fea0003800000 */
.L_x_3:
[----:B------:R-:W-:-:S00]  /*0560*/  BRA `(.L_x_3) ;  /* 0xfffffffc00fc7947 */ /* 0x000fc0000383ffff */
[----:B------:R-:W-:-:S00]  /*0570*/  NOP ;  /* 0x0000000000007918 */ /* 0x000fc00000000000 */
        /* <DEDUP_REMOVED lines=8> */
.L_x_4:


//--------------------- .nv.shared._Z17reduction_kernel2ILj512EEvPKfPfm --------------------------
	.section	.nv.shared._Z17reduction_kernel2ILj512EEvPKfPfm,"aw",@nobits
	.sectionflags	@""
	.align	4
.nv.shared._Z17reduction_kernel2ILj512EEvPKfPfm:
	.zero		3072


//--------------------- .nv.shared.reserved.0     --------------------------
	.section	.nv.shared.reserved.0,"aw",@nobits
	.weak		__nv_reservedSMEM_offset_0_alias
	.size		__nv_reservedSMEM_offset_0_alias, 0, 64
	.other		__nv_reservedSMEM_offset_0_alias,@"STO_CUDA_RESERVED_SHARED STV_DEFAULT"
__nv_reservedSMEM_offset_0_alias:
	.zero		0
	.zero		64


//--------------------- .nv.constant0._Z17reduction_kernel2ILj512EEvPKfPfm --------------------------
	.section	.nv.constant0._Z17reduction_kernel2ILj512EEvPKfPfm,"a",@progbits
	.sectionflags	@""
	.align	4
.nv.constant0._Z17reduction_kernel2ILj512EEvPKfPfm:
	.zero		920


//--------------------- SYMBOLS --------------------------

	.type		.nv.reservedSmem.offset0,@object
	.size		.nv.reservedSmem.offset0,0x4
	.type		.nv.reservedSmem.cap,@object
	.size		.nv.reservedSmem.cap,0x4
